//
// Generated by NVIDIA NVVM Compiler
//
// Compiler Build ID: CL-36424714
// Cuda compilation tools, release 13.0, V13.0.88
// Based on NVVM 20.0.0
//

.version 9.0
.target sm_100
.address_size 64

	// .globl	_Z22fused_matmul_bias_reluPfS_S_S_iii

.visible .entry _Z22fused_matmul_bias_reluPfS_S_S_iii(
	.param .u64 .ptr .align 1 _Z22fused_matmul_bias_reluPfS_S_S_iii_param_0,
	.param .u64 .ptr .align 1 _Z22fused_matmul_bias_reluPfS_S_S_iii_param_1,
	.param .u64 .ptr .align 1 _Z22fused_matmul_bias_reluPfS_S_S_iii_param_2,
	.param .u64 .ptr .align 1 _Z22fused_matmul_bias_reluPfS_S_S_iii_param_3,
	.param .u32 _Z22fused_matmul_bias_reluPfS_S_S_iii_param_4,
	.param .u32 _Z22fused_matmul_bias_reluPfS_S_S_iii_param_5,
	.param .u32 _Z22fused_matmul_bias_reluPfS_S_S_iii_param_6
)
{
	.reg .pred 	%p<13>;
	.reg .b32 	%r<41>;
	.reg .b32 	%f<71>;
	.reg .b64 	%rd<57>;

	ld.param.u64 	%rd8, [_Z22fused_matmul_bias_reluPfS_S_S_iii_param_0];
	ld.param.u64 	%rd9, [_Z22fused_matmul_bias_reluPfS_S_S_iii_param_1];
	ld.param.u64 	%rd6, [_Z22fused_matmul_bias_reluPfS_S_S_iii_param_2];
	ld.param.u64 	%rd7, [_Z22fused_matmul_bias_reluPfS_S_S_iii_param_3];
	ld.param.u32 	%r20, [_Z22fused_matmul_bias_reluPfS_S_S_iii_param_4];
	ld.param.u32 	%r18, [_Z22fused_matmul_bias_reluPfS_S_S_iii_param_5];
	ld.param.u32 	%r19, [_Z22fused_matmul_bias_reluPfS_S_S_iii_param_6];
	cvta.to.global.u64 	%rd1, %rd9;
	cvta.to.global.u64 	%rd2, %rd8;
	mov.u32 	%r21, %ctaid.y;
	mov.u32 	%r22, %ntid.y;
	mov.u32 	%r23, %tid.y;
	mad.lo.s32 	%r1, %r21, %r22, %r23;
	mov.u32 	%r24, %ctaid.x;
	mov.u32 	%r25, %ntid.x;
	mov.u32 	%r26, %tid.x;
	mad.lo.s32 	%r2, %r24, %r25, %r26;
	setp.ge.s32 	%p1, %r1, %r20;
	setp.ge.s32 	%p2, %r2, %r18;
	or.pred  	%p3, %p1, %p2;
	@%p3 bra 	$L__BB0_14;
	setp.lt.s32 	%p4, %r19, 1;
	mov.f32 	%f70, 0f00000000;
	@%p4 bra 	$L__BB0_13;
	mul.lo.s32 	%r3, %r19, %r1;
	and.b32  	%r4, %r19, 7;
	setp.lt.u32 	%p5, %r19, 8;
	mov.f32 	%f70, 0f00000000;
	mov.b32 	%r39, 0;
	@%p5 bra 	$L__BB0_5;
	and.b32  	%r39, %r19, 2147483640;
	neg.s32 	%r37, %r39;
	shl.b32 	%r7, %r18, 3;
	mul.wide.u32 	%rd10, %r3, 4;
	add.s64 	%rd11, %rd10, %rd2;
	add.s64 	%rd56, %rd11, 16;
	mov.f32 	%f70, 0f00000000;
	mul.wide.s32 	%rd14, %r18, 4;
	mov.u32 	%r36, %r2;
$L__BB0_4:
	.pragma "nounroll";
	ld.global.f32 	%f17, [%rd56+-16];
	mul.wide.s32 	%rd12, %r36, 4;
	add.s64 	%rd13, %rd1, %rd12;
	ld.global.f32 	%f18, [%rd13];
	fma.rn.f32 	%f19, %f17, %f18, %f70;
	ld.global.f32 	%f20, [%rd56+-12];
	add.s64 	%rd15, %rd13, %rd14;
	ld.global.f32 	%f21, [%rd15];
	fma.rn.f32 	%f22, %f20, %f21, %f19;
	ld.global.f32 	%f23, [%rd56+-8];
	add.s64 	%rd16, %rd15, %rd14;
	ld.global.f32 	%f24, [%rd16];
	fma.rn.f32 	%f25, %f23, %f24, %f22;
	ld.global.f32 	%f26, [%rd56+-4];
	add.s64 	%rd17, %rd16, %rd14;
	ld.global.f32 	%f27, [%rd17];
	fma.rn.f32 	%f28, %f26, %f27, %f25;
	ld.global.f32 	%f29, [%rd56];
	add.s64 	%rd18, %rd17, %rd14;
	ld.global.f32 	%f30, [%rd18];
	fma.rn.f32 	%f31, %f29, %f30, %f28;
	ld.global.f32 	%f32, [%rd56+4];
	add.s64 	%rd19, %rd18, %rd14;
	ld.global.f32 	%f33, [%rd19];
	fma.rn.f32 	%f34, %f32, %f33, %f31;
	ld.global.f32 	%f35, [%rd56+8];
	add.s64 	%rd20, %rd19, %rd14;
	ld.global.f32 	%f36, [%rd20];
	fma.rn.f32 	%f37, %f35, %f36, %f34;
	ld.global.f32 	%f38, [%rd56+12];
	add.s64 	%rd21, %rd20, %rd14;
	ld.global.f32 	%f39, [%rd21];
	fma.rn.f32 	%f70, %f38, %f39, %f37;
	add.s32 	%r37, %r37, 8;
	add.s32 	%r36, %r36, %r7;
	add.s64 	%rd56, %rd56, 32;
	setp.ne.s32 	%p6, %r37, 0;
	@%p6 bra 	$L__BB0_4;
$L__BB0_5:
	setp.eq.s32 	%p7, %r4, 0;
	@%p7 bra 	$L__BB0_13;
	and.b32  	%r13, %r19, 3;
	setp.lt.u32 	%p8, %r4, 4;
	@%p8 bra 	$L__BB0_8;
	add.s32 	%r28, %r39, %r3;
	mul.wide.u32 	%rd22, %r28, 4;
	add.s64 	%rd23, %rd2, %rd22;
	ld.global.f32 	%f41, [%rd23];
	mad.lo.s32 	%r29, %r39, %r18, %r2;
	mul.wide.s32 	%rd24, %r29, 4;
	add.s64 	%rd25, %rd1, %rd24;
	ld.global.f32 	%f42, [%rd25];
	fma.rn.f32 	%f43, %f41, %f42, %f70;
	cvt.u64.u32 	%rd26, %r3;
	cvt.u64.u32 	%rd27, %r39;
	add.s64 	%rd28, %rd27, %rd26;
	shl.b64 	%rd29, %rd28, 2;
	add.s64 	%rd30, %rd2, %rd29;
	ld.global.f32 	%f44, [%rd30+4];
	mul.wide.s32 	%rd31, %r18, 4;
	add.s64 	%rd32, %rd25, %rd31;
	ld.global.f32 	%f45, [%rd32];
	fma.rn.f32 	%f46, %f44, %f45, %f43;
	ld.global.f32 	%f47, [%rd30+8];
	add.s64 	%rd33, %rd32, %rd31;
	ld.global.f32 	%f48, [%rd33];
	fma.rn.f32 	%f49, %f47, %f48, %f46;
	ld.global.f32 	%f50, [%rd30+12];
	add.s64 	%rd34, %rd33, %rd31;
	ld.global.f32 	%f51, [%rd34];
	fma.rn.f32 	%f70, %f50, %f51, %f49;
	add.s32 	%r39, %r39, 4;
$L__BB0_8:
	setp.eq.s32 	%p9, %r13, 0;
	@%p9 bra 	$L__BB0_13;
	setp.eq.s32 	%p10, %r13, 1;
	@%p10 bra 	$L__BB0_11;
	add.s32 	%r30, %r39, %r3;
	mul.wide.u32 	%rd35, %r30, 4;
	add.s64 	%rd36, %rd2, %rd35;
	ld.global.f32 	%f53, [%rd36];
	mad.lo.s32 	%r31, %r39, %r18, %r2;
	mul.wide.s32 	%rd37, %r31, 4;
	add.s64 	%rd38, %rd1, %rd37;
	ld.global.f32 	%f54, [%rd38];
	fma.rn.f32 	%f55, %f53, %f54, %f70;
	cvt.u64.u32 	%rd39, %r3;
	cvt.u64.u32 	%rd40, %r39;
	add.s64 	%rd41, %rd40, %rd39;
	shl.b64 	%rd42, %rd41, 2;
	add.s64 	%rd43, %rd2, %rd42;
	ld.global.f32 	%f56, [%rd43+4];
	mul.wide.s32 	%rd44, %r18, 4;
	add.s64 	%rd45, %rd38, %rd44;
	ld.global.f32 	%f57, [%rd45];
	fma.rn.f32 	%f70, %f56, %f57, %f55;
	add.s32 	%r39, %r39, 2;
$L__BB0_11:
	and.b32  	%r32, %r19, 1;
	setp.eq.b32 	%p11, %r32, 1;
	not.pred 	%p12, %p11;
	@%p12 bra 	$L__BB0_13;
	add.s32 	%r33, %r39, %r3;
	mul.wide.u32 	%rd46, %r33, 4;
	add.s64 	%rd47, %rd2, %rd46;
	ld.global.f32 	%f58, [%rd47];
	mad.lo.s32 	%r34, %r39, %r18, %r2;
	mul.wide.s32 	%rd48, %r34, 4;
	add.s64 	%rd49, %rd1, %rd48;
	ld.global.f32 	%f59, [%rd49];
	fma.rn.f32 	%f70, %f58, %f59, %f70;
$L__BB0_13:
	cvta.to.global.u64 	%rd50, %rd6;
	mul.wide.s32 	%rd51, %r2, 4;
	add.s64 	%rd52, %rd50, %rd51;
	ld.global.f32 	%f60, [%rd52];
	add.f32 	%f61, %f70, %f60;
	max.f32 	%f62, %f61, 0f00000000;
	mad.lo.s32 	%r35, %r18, %r1, %r2;
	cvta.to.global.u64 	%rd53, %rd7;
	mul.wide.s32 	%rd54, %r35, 4;
	add.s64 	%rd55, %rd53, %rd54;
	st.global.f32 	[%rd55], %f62;
$L__BB0_14:
	ret;

}


// ===== COMPILED SASS (sm_100) =====

	.target	sm_100

	.elftype	@"ET_EXEC"


//--------------------- .note.nv.tkinfo           --------------------------
	.section	.note.nv.tkinfo,"",@"SHT_NOTE"
	.sectionflags	@"SHF_NOTE_NV_TKINFO"
	.tkinfo
        /*0018*/ 	.word	0x00000002
        /*0030*/ 	.string	""
        /*0030*/ 	.string	"ptxas"
        /*0030*/ 	.string	"Cuda compilation tools, release 13.0, V13.0.88"
        /*0030*/ 	.string	"Build cuda_13.0.r13.0/compiler.36424714_0"
        /*0030*/ 	.string	"-arch sm_100 -m 64 "



//--------------------- .note.nv.cuinfo           --------------------------
	.section	.note.nv.cuinfo,"",@"SHT_NOTE"
	.sectionflags	@"SHF_NOTE_NV_CUINFO"
        /*0018*/ 	.short	0x0002
        /*001a*/ 	.short	0x0064
        /*001c*/ 	.short	0x0082
	.zero		2


//--------------------- .nv.info                  --------------------------
	.section	.nv.info,"",@"SHT_CUDA_INFO"
	.align	4


	//----- nvinfo : EIATTR_REGCOUNT
	.align		4
        /*0000*/ 	.byte	0x04, 0x2f
        /*0002*/ 	.short	(.L_1 - .L_0)
	.align		4
.L_0:
        /*0004*/ 	.word	index@(_Z22fused_matmul_bias_reluPfS_S_S_iii)
        /*0008*/ 	.word	0x00000020


	//----- nvinfo : EIATTR_FRAME_SIZE
	.align		4
.L_1:
        /*000c*/ 	.byte	0x04, 0x11
        /*000e*/ 	.short	(.L_3 - .L_2)
	.align		4
.L_2:
        /*0010*/ 	.word	index@(_Z22fused_matmul_bias_reluPfS_S_S_iii)
        /*0014*/ 	.word	0x00000000


	//----- nvinfo : EIATTR_MIN_STACK_SIZE
	.align		4
.L_3:
        /*0018*/ 	.byte	0x04, 0x12
        /*001a*/ 	.short	(.L_5 - .L_4)
	.align		4
.L_4:
        /*001c*/ 	.word	index@(_Z22fused_matmul_bias_reluPfS_S_S_iii)
        /*0020*/ 	.word	0x00000000
.L_5:


//--------------------- .nv.compat                --------------------------
	.section	.nv.compat,"",@"SHT_CUDA_COMPAT_INFO"
	.align	4
        /*0000*/ 	.byte	0x02, 0x09, 0x00, 0x00, 0x02, 0x02, 0x01, 0x00, 0x02, 0x05, 0x05, 0x00, 0x03, 0x07, 0x01, 0x01
        /*0010*/ 	.byte	0x02, 0x03, 0x00, 0x00, 0x02, 0x06, 0x01, 0x00, 0x04, 0x0b, 0x08, 0x00, 0x09, 0x00, 0x00, 0x00
        /*0020*/ 	.byte	0x00, 0x00, 0x00, 0x00


//--------------------- .nv.info._Z22fused_matmul_bias_reluPfS_S_S_iii --------------------------
	.section	.nv.info._Z22fused_matmul_bias_reluPfS_S_S_iii,"",@"SHT_CUDA_INFO"
	.sectionflags	@""
	.align	4


	//----- nvinfo : EIATTR_CUDA_API_VERSION
	.align		4
        /*0000*/ 	.byte	0x04, 0x37
        /*0002*/ 	.short	(.L_7 - .L_6)
.L_6:
        /*0004*/ 	.word	0x00000082


	//----- nvinfo : EIATTR_KPARAM_INFO
	.align		4
.L_7:
        /*0008*/ 	.byte	0x04, 0x17
        /*000a*/ 	.short	(.L_9 - .L_8)
.L_8:
        /*000c*/ 	.word	0x00000000
        /*0010*/ 	.short	0x0006
        /*0012*/ 	.short	0x0028
        /*0014*/ 	.byte	0x00, 0xf0, 0x11, 0x00


	//----- nvinfo : EIATTR_KPARAM_INFO
	.align		4
.L_9:
        /*0018*/ 	.byte	0x04, 0x17
        /*001a*/ 	.short	(.L_11 - .L_10)
.L_10:
        /*001c*/ 	.word	0x00000000
        /*0020*/ 	.short	0x0005
        /*0022*/ 	.short	0x0024
        /*0024*/ 	.byte	0x00, 0xf0, 0x11, 0x00


	//----- nvinfo : EIATTR_KPARAM_INFO
	.align		4
.L_11:
        /*0028*/ 	.byte	0x04, 0x17
        /*002a*/ 	.short	(.L_13 - .L_12)
.L_12:
        /*002c*/ 	.word	0x00000000
        /*0030*/ 	.short	0x0004
        /*0032*/ 	.short	0x0020
        /*0034*/ 	.byte	0x00, 0xf0, 0x11, 0x00


	//----- nvinfo : EIATTR_KPARAM_INFO
	.align		4
.L_13:
        /*0038*/ 	.byte	0x04, 0x17
        /*003a*/ 	.short	(.L_15 - .L_14)
.L_14:
        /*003c*/ 	.word	0x00000000
        /*0040*/ 	.short	0x0003
        /*0042*/ 	.short	0x0018
        /*0044*/ 	.byte	0x00, 0xf5, 0x21, 0x00


	//----- nvinfo : EIATTR_KPARAM_INFO
	.align		4
.L_15:
        /*0048*/ 	.byte	0x04, 0x17
        /*004a*/ 	.short	(.L_17 - .L_16)
.L_16:
        /*004c*/ 	.word	0x00000000
        /*0050*/ 	.short	0x0002
        /*0052*/ 	.short	0x0010
        /*0054*/ 	.byte	0x00, 0xf5, 0x21, 0x00


	//----- nvinfo : EIATTR_KPARAM_INFO
	.align		4
.L_17:
        /*0058*/ 	.byte	0x04, 0x17
        /*005a*/ 	.short	(.L_19 - .L_18)
.L_18:
        /*005c*/ 	.word	0x00000000
        /*0060*/ 	.short	0x0001
        /*0062*/ 	.short	0x0008
        /*0064*/ 	.byte	0x00, 0xf5, 0x21, 0x00


	//----- nvinfo : EIATTR_KPARAM_INFO
	.align		4
.L_19:
        /*0068*/ 	.byte	0x04, 0x17
        /*006a*/ 	.short	(.L_21 - .L_20)
.L_20:
        /*006c*/ 	.word	0x00000000
        /*0070*/ 	.short	0x0000
        /*0072*/ 	.short	0x0000
        /*0074*/ 	.byte	0x00, 0xf5, 0x21, 0x00


	//----- nvinfo : EIATTR_SPARSE_MMA_MASK
	.align		4
.L_21:
        /*0078*/ 	.byte	0x03, 0x50
        /*007a*/ 	.short	0x0000


	//----- nvinfo : EIATTR_MAXREG_COUNT
	.align		4
        /*007c*/ 	.byte	0x03, 0x1b
        /*007e*/ 	.short	0x00ff


	//----- nvinfo : EIATTR_MERCURY_ISA_VERSION
	.align		4
        /*0080*/ 	.byte	0x03, 0x5f
        /*0082*/ 	.short	0x0101


	//----- nvinfo : EIATTR_VRC_CTA_INIT_COUNT
	.align		4
        /*0084*/ 	.byte	0x02, 0x4a
	.zero		1
	.zero		1


	//----- nvinfo : EIATTR_EXIT_INSTR_OFFSETS
	.align		4
        /*0088*/ 	.byte	0x04, 0x1c
        /*008a*/ 	.short	(.L_23 - .L_22)


	//   ....[0]....
.L_22:
        /*008c*/ 	.word	0x000000c0


	//   ....[1]....
        /*0090*/ 	.word	0x00000930


	//----- nvinfo : EIATTR_CBANK_PARAM_SIZE
	.align		4
.L_23:
        /*0094*/ 	.byte	0x03, 0x19
        /*0096*/ 	.short	0x002c


	//----- nvinfo : EIATTR_PARAM_CBANK
	.align		4
        /*0098*/ 	.byte	0x04, 0x0a
        /*009a*/ 	.short	(.L_25 - .L_24)
	.align		4
.L_24:
        /*009c*/ 	.word	index@(.nv.constant0._Z22fused_matmul_bias_reluPfS_S_S_iii)
        /*00a0*/ 	.short	0x0380
        /*00a2*/ 	.short	0x002c


	//----- nvinfo : EIATTR_SW_WAR
	.align		4
.L_25:
        /*00a4*/ 	.byte	0x04, 0x36
        /*00a6*/ 	.short	(.L_27 - .L_26)
.L_26:
        /*00a8*/ 	.word	0x00000008
.L_27:


//--------------------- .nv.callgraph             --------------------------
	.section	.nv.callgraph,"",@"SHT_CUDA_CALLGRAPH"
	.align	4
	.sectionentsize	8
	.align		4
        /*0000*/ 	.word	0x00000000
	.align		4
        /*0004*/ 	.word	0xffffffff
	.align		4
        /*0008*/ 	.word	0x00000000
	.align		4
        /*000c*/ 	.word	0xfffffffe
	.align		4
        /*0010*/ 	.word	0x00000000
	.align		4
        /*0014*/ 	.word	0xfffffffd
	.align		4
        /*0018*/ 	.word	0x00000000
	.align		4
        /*001c*/ 	.word	0xfffffffc


//--------------------- .text._Z22fused_matmul_bias_reluPfS_S_S_iii --------------------------
	.section	.text._Z22fused_matmul_bias_reluPfS_S_S_iii,"ax",@progbits
	.align	128
        .global         _Z22fused_matmul_bias_reluPfS_S_S_iii
        .type           _Z22fused_matmul_bias_reluPfS_S_S_iii,@function
        .size           _Z22fused_matmul_bias_reluPfS_S_S_iii,(.L_x_5 - _Z22fused_matmul_bias_reluPfS_S_S_iii)
        .other          _Z22fused_matmul_bias_reluPfS_S_S_iii,@"STO_CUDA_ENTRY STV_DEFAULT"
_Z22fused_matmul_bias_reluPfS_S_S_iii:
.text._Z22fused_matmul_bias_reluPfS_S_S_iii:
[----:B------:R-:W-:Y:S01]  /*0000*/  LDC R1, c[0x0][0x37c] ;  /* 0x0000df00ff017b82 */ /* 0x000fe20000000800 */
[----:B------:R-:W0:Y:S07]  /*0010*/  S2R R5, SR_TID.X ;  /* 0x0000000000057919 */ /* 0x000e2e0000002100 */
[----:B------:R-:W1:Y:S01]  /*0020*/  LDC R19, c[0x0][0x364] ;  /* 0x0000d900ff137b82 */ /* 0x000e620000000800 */
[----:B------:R-:W1:Y:S07]  /*0030*/  S2R R4, SR_TID.Y ;  /* 0x0000000000047919 */ /* 0x000e6e0000002200 */
[----:B------:R-:W0:Y:S08]  /*0040*/  S2UR UR5, SR_CTAID.X ;  /* 0x00000000000579c3 */ /* 0x000e300000002500 */
[----:B------:R-:W0:Y:S08]  /*0050*/  LDC R0, c[0x0][0x360] ;  /* 0x0000d800ff007b82 */ /* 0x000e300000000800 */
[----:B------:R-:W1:Y:S08]  /*0060*/  S2UR UR4, SR_CTAID.Y ;  /* 0x00000000000479c3 */ /* 0x000e700000002600 */
[----:B------:R-:W2:Y:S01]  /*0070*/  LDC.64 R2, c[0x0][0x3a0] ;  /* 0x0000e800ff027b82 */ /* 0x000ea20000000a00 */
[----:B0-----:R-:W-:-:S02]  /*0080*/  IMAD R0, R0, UR5, R5 ;  /* 0x0000000500007c24 */ /* 0x001fc4000f8e0205 */
[----:B-1----:R-:W-:-:S03]  /*0090*/  IMAD R19, R19, UR4, R4 ;  /* 0x0000000413137c24 */ /* 0x002fc6000f8e0204 */
[----:B--2---:R-:W-:-:S04]  /*00a0*/  ISETP.GE.AND P0, PT, R0, R3, PT ;  /* 0x000000030000720c */ /* 0x004fc80003f06270 */
[----:B------:R-:W-:-:S13]  /*00b0*/  ISETP.GE.OR P0, PT, R19, R2, P0 ;  /* 0x000000021300720c */ /* 0x000fda0000706670 */
[----:B------:R-:W-:Y:S05]  /*00c0*/  @P0 EXIT ;  /* 0x000000000000094d */ /* 0x000fea0003800000 */
[----:B------:R-:W0:Y:S01]  /*00d0*/  LDC R2, c[0x0][0x3a8] ;  /* 0x0000ea00ff027b82 */ /* 0x000e220000000800 */
[----:B------:R-:W1:Y:S01]  /*00e0*/  LDCU.64 UR4, c[0x0][0x358] ;  /* 0x00006b00ff0477ac */ /* 0x000e620008000a00 */
[----:B------:R-:W-:Y:S01]  /*00f0*/  HFMA2 R24, -RZ, RZ, 0, 0 ;  /* 0x00000000ff187431 */ /* 0x000fe200000001ff */
[----:B0-----:R-:W-:-:S13]  /*0100*/  ISETP.GE.AND P0, PT, R2, 0x1, PT ;  /* 0x000000010200780c */ /* 0x001fda0003f06270 */
[----:B-1----:R-:W-:Y:S05]  /*0110*/  @!P0 BRA `(.L_x_0) ;  /* 0x0000000400e08947 */ /* 0x002fea0003800000 */
[C---:B------:R-:W-:Y:S01]  /*0120*/  ISETP.GE.U32.AND P1, PT, R2.reuse, 0x8, PT ;  /* 0x000000080200780c */ /* 0x040fe20003f26070 */
[----:B------:R-:W-:Y:S01]  /*0130*/  IMAD R20, R19, R2, RZ ;  /* 0x0000000213147224 */ /* 0x000fe200078e02ff */
[----:B------:R-:W-:Y:S02]  /*0140*/  LOP3.LUT R27, R2, 0x7, RZ, 0xc0, !PT ;  /* 0x00000007021b7812 */ /* 0x000fe400078ec0ff */
[----:B------:R-:W-:Y:S02]  /*0150*/  MOV R24, RZ ;  /* 0x000000ff00187202 */ /* 0x000fe40000000f00 */
[----:B------:R-:W-:Y:S02]  /*0160*/  ISETP.NE.AND P0, PT, R27, RZ, PT ;  /* 0x000000ff1b00720c */ /* 0x000fe40003f05270 */
[----:B------:R-:W-:-:S05]  /*0170*/  MOV R21, RZ ;  /* 0x000000ff00157202 */ /* 0x000fca0000000f00 */
[----:B------:R-:W-:Y:S06]  /*0180*/  @!P1 BRA `(.L_x_1) ;  /* 0x0000000000c49947 */ /* 0x000fec0003800000 */
[----:B------:R-:W0:Y:S01]  /*0190*/  LDC.64 R4, c[0x0][0x380] ;  /* 0x0000e000ff047b82 */ /* 0x000e220000000a00 */
[----:B------:R-:W-:Y:S02]  /*01a0*/  LOP3.LUT R21, R2, 0x7ffffff8, RZ, 0xc0, !PT ;  /* 0x7ffffff802157812 */ /* 0x000fe400078ec0ff */
[----:B------:R-:W-:Y:S02]  /*01b0*/  MOV R24, RZ ;  /* 0x000000ff00187202 */ /* 0x000fe40000000f00 */
[----:B------:R-:W-:Y:S02]  /*01c0*/  MOV R18, R0 ;  /* 0x0000000000127202 */ /* 0x000fe40000000f00 */
[----:B------:R-:W-:Y:S01]  /*01d0*/  IADD3 R22, PT, PT, -R21, RZ, RZ ;  /* 0x000000ff15167210 */ /* 0x000fe20007ffe1ff */
[----:B0-----:R-:W-:-:S03]  /*01e0*/  IMAD.WIDE.U32 R4, R20, 0x4, R4 ;  /* 0x0000000414047825 */ /* 0x001fc600078e0004 */
[----:B------:R-:W-:-:S04]  /*01f0*/  IADD3 R6, P1, PT, R4, 0x10, RZ ;  /* 0x0000001004067810 */ /* 0x000fc80007f3e0ff */
[----:B------:R-:W-:-:S09]  /*0200*/  IADD3.X R7, PT, PT, RZ, R5, RZ, P1, !PT ;  /* 0x00000005ff077210 */ /* 0x000fd20000ffe4ff */
.L_x_2:
[----:B------:R-:W0:Y:S01]  /*0210*/  LDC.64 R16, c[0x0][0x388] ;  /* 0x0000e200ff107b82 */ /* 0x000e220000000a00 */
[----:B------:R-:W-:Y:S02]  /*0220*/  MOV R4, R6 ;  /* 0x0000000600047202 */ /* 0x000fe40000000f00 */
[----:B------:R-:W-:-:S05]  /*0230*/  MOV R5, R7 ;  /* 0x0000000700057202 */ /* 0x000fca0000000f00 */
[----:B------:R-:W2:Y:S04]  /*0240*/  LDG.E R25, desc[UR4][R4.64+-0x10] ;  /* 0xfffff00404197981 */ /* 0x000ea8000c1e1900 */
[----:B------:R-:W3:Y:S04]  /*0250*/  LDG.E R23, desc[UR4][R4.64+-0xc] ;  /* 0xfffff40404177981 */ /* 0x000ee8000c1e1900 */
[----:B------:R-:W4:Y:S04]  /*0260*/  LDG.E R29, desc[UR4][R4.64+-0x8] ;  /* 0xfffff804041d7981 */ /* 0x000f28000c1e1900 */
[----:B------:R-:W5:Y:S01]  /*0270*/  LDG.E R28, desc[UR4][R4.64+-0x4] ;  /* 0xfffffc04041c7981 */ /* 0x000f62000c1e1900 */
[----:B0-----:R-:W-:-:S05]  /*0280*/  IMAD.WIDE R16, R18, 0x4, R16 ;  /* 0x0000000412107825 */ /* 0x001fca00078e0210 */
[----:B------:R0:W2:Y:S01]  /*0290*/  LDG.E R26, desc[UR4][R16.64] ;  /* 0x00000004101a7981 */ /* 0x0000a2000c1e1900 */
[----:B------:R-:W-:-:S04]  /*02a0*/  IMAD.WIDE R14, R3, 0x4, R16 ;  /* 0x00000004030e7825 */ /* 0x000fc800078e0210 */
[C---:B------:R-:W-:Y:S02]  /*02b0*/  IMAD.WIDE R6, R3.reuse, 0x4, R14 ;  /* 0x0000000403067825 */ /* 0x040fe400078e020e */
[----:B------:R-:W3:Y:S02]  /*02c0*/  LDG.E R14, desc[UR4][R14.64] ;  /* 0x000000040e0e7981 */ /* 0x000ee4000c1e1900 */
[C---:B------:R-:W-:Y:S02]  /*02d0*/  IMAD.WIDE R10, R3.reuse, 0x4, R6 ;  /* 0x00000004030a7825 */ /* 0x040fe400078e0206 */
[----:B------:R-:W4:Y:S02]  /*02e0*/  LDG.E R6, desc[UR4][R6.64] ;  /* 0x0000000406067981 */ /* 0x000f24000c1e1900 */
[C---:B------:R-:W-:Y:S02]  /*02f0*/  IMAD.WIDE R8, R3.reuse, 0x4, R10 ;  /* 0x0000000403087825 */ /* 0x040fe400078e020a */
[----:B------:R-:W5:Y:S02]  /*0300*/  LDG.E R10, desc[UR4][R10.64] ;  /* 0x000000040a0a7981 */ /* 0x000f64000c1e1900 */
[----:B------:R-:W-:-:S02]  /*0310*/  IMAD.WIDE R12, R3, 0x4, R8 ;  /* 0x00000004030c7825 */ /* 0x000fc400078e0208 */
[----:B------:R-:W5:Y:S04]  /*0320*/  LDG.E R7, desc[UR4][R4.64] ;  /* 0x0000000404077981 */ /* 0x000f68000c1e1900 */
[----:B------:R-:W5:Y:S01]  /*0330*/  LDG.E R8, desc[UR4][R8.64] ;  /* 0x0000000408087981 */ /* 0x000f62000c1e1900 */
[----:B0-----:R-:W-:-:S03]  /*0340*/  IMAD.WIDE R16, R3, 0x4, R12 ;  /* 0x0000000403107825 */ /* 0x001fc600078e020c */
[----:B------:R-:W5:Y:S04]  /*0350*/  LDG.E R12, desc[UR4][R12.64] ;  /* 0x000000040c0c7981 */ /* 0x000f68000c1e1900 */
[----:B------:R-:W5:Y:S04]  /*0360*/  LDG.E R15, desc[UR4][R16.64] ;  /* 0x00000004100f7981 */ /* 0x000f68000c1e1900 */
[----:B------:R-:W5:Y:S04]  /*0370*/  LDG.E R9, desc[UR4][R4.64+0x4] ;  /* 0x0000040404097981 */ /* 0x000f68000c1e1900 */
[----:B------:R-:W5:Y:S01]  /*0380*/  LDG.E R11, desc[UR4][R4.64+0xc] ;  /* 0x00000c04040b7981 */ /* 0x000f62000c1e1900 */
[----:B--2---:R-:W-:Y:S01]  /*0390*/  FFMA R26, R25, R26, R24 ;  /* 0x0000001a191a7223 */ /* 0x004fe20000000018 */
[----:B------:R-:W-:-:S02]  /*03a0*/  IMAD.WIDE R24, R3, 0x4, R16 ;  /* 0x0000000403187825 */ /* 0x000fc400078e0210 */
[----:B------:R-:W2:Y:S04]  /*03b0*/  LDG.E R16, desc[UR4][R4.64+0x8] ;  /* 0x0000080404107981 */ /* 0x000ea8000c1e1900 */
[----:B------:R-:W2:Y:S01]  /*03c0*/  LDG.E R24, desc[UR4][R24.64] ;  /* 0x0000000418187981 */ /* 0x000ea2000c1e1900 */
[----:B---3--:R-:W-:Y:S01]  /*03d0*/  FFMA R14, R23, R14, R26 ;  /* 0x0000000e170e7223 */ /* 0x008fe2000000001a */
[----:B------:R-:W-:-:S03]  /*03e0*/  IADD3 R22, PT, PT, R22, 0x8, RZ ;  /* 0x0000000816167810 */ /* 0x000fc60007ffe0ff */
[----:B----4-:R-:W-:Y:S01]  /*03f0*/  FFMA R29, R29, R6, R14 ;  /* 0x000000061d1d7223 */ /* 0x010fe2000000000e */
[----:B------:R-:W-:-:S03]  /*0400*/  ISETP.NE.AND P1, PT, R22, RZ, PT ;  /* 0x000000ff1600720c */ /* 0x000fc60003f25270 */
[----:B-----5:R-:W-:Y:S01]  /*0410*/  FFMA R10, R28, R10, R29 ;  /* 0x0000000a1c0a7223 */ /* 0x020fe2000000001d */
[----:B------:R-:W-:-:S03]  /*0420*/  IADD3 R6, P2, PT, R4, 0x20, RZ ;  /* 0x0000002004067810 */ /* 0x000fc60007f5e0ff */
[----:B------:R-:W-:Y:S01]  /*0430*/  FFMA R8, R7, R8, R10 ;  /* 0x0000000807087223 */ /* 0x000fe2000000000a */
[----:B------:R-:W-:Y:S02]  /*0440*/  IADD3.X R7, PT, PT, RZ, R5, RZ, P2, !PT ;  /* 0x00000005ff077210 */ /* 0x000fe400017fe4ff */
[----:B------:R-:W-:Y:S01]  /*0450*/  LEA R18, R3, R18, 0x3 ;  /* 0x0000001203127211 */ /* 0x000fe200078e18ff */
[----:B------:R-:W-:-:S04]  /*0460*/  FFMA R9, R9, R12, R8 ;  /* 0x0000000c09097223 */ /* 0x000fc80000000008 */
[----:B--2---:R-:W-:-:S04]  /*0470*/  FFMA R16, R16, R15, R9 ;  /* 0x0000000f10107223 */ /* 0x004fc80000000009 */
[----:B------:R-:W-:Y:S01]  /*0480*/  FFMA R24, R11, R24, R16 ;  /* 0x000000180b187223 */ /* 0x000fe20000000010 */
[----:B------:R-:W-:Y:S06]  /*0490*/  @P1 BRA `(.L_x_2) ;  /* 0xfffffffc005c1947 */ /* 0x000fec000383ffff */
.L_x_1:
[----:B------:R-:W-:Y:S05]  /*04a0*/  @!P0 BRA `(.L_x_0) ;  /* 0x0000000000fc8947 */ /* 0x000fea0003800000 */
[----:B------:R-:W-:Y:S02]  /*04b0*/  ISETP.GE.U32.AND P1, PT, R27, 0x4, PT ;  /* 0x000000041b00780c */ /* 0x000fe40003f26070 */
[----:B------:R-:W-:-:S04]  /*04c0*/  LOP3.LUT R16, R2, 0x3, RZ, 0xc0, !PT ;  /* 0x0000000302107812 */ /* 0x000fc800078ec0ff */
[----:B------:R-:W-:-:S07]  /*04d0*/  ISETP.NE.AND P0, PT, R16, RZ, PT ;  /* 0x000000ff1000720c */ /* 0x000fce0003f05270 */
[----:B------:R-:W-:Y:S06]  /*04e0*/  @!P1 BRA `(.L_x_3) ;  /* 0x00000000006c9947 */ /* 0x000fec0003800000 */
[----:B------:R-:W0:Y:S01]  /*04f0*/  LDC.64 R6, c[0x0][0x388] ;  /* 0x0000e200ff067b82 */ /* 0x000e220000000a00 */
[----:B------:R-:W1:Y:S01]  /*0500*/  LDCU.64 UR6, c[0x0][0x380] ;  /* 0x00007000ff0677ac */ /* 0x000e620008000a00 */
[----:B------:R-:W-:Y:S01]  /*0510*/  IMAD R9, R21, R3, R0 ;  /* 0x0000000315097224 */ /* 0x000fe200078e0200 */
[CC--:B------:R-:W-:Y:S02]  /*0520*/  IADD3 R5, PT, PT, R20.reuse, R21.reuse, RZ ;  /* 0x0000001514057210 */ /* 0x0c0fe40007ffe0ff */
[----:B------:R-:W-:-:S03]  /*0530*/  IADD3 R10, P1, PT, R20, R21, RZ ;  /* 0x00000015140a7210 */ /* 0x000fc60007f3e0ff */
[----:B------:R-:W2:Y:S01]  /*0540*/  LDC.64 R14, c[0x0][0x380] ;  /* 0x0000e000ff0e7b82 */ /* 0x000ea20000000a00 */
[----:B0-----:R-:W-:-:S04]  /*0550*/  IMAD.WIDE R6, R9, 0x4, R6 ;  /* 0x0000000409067825 */ /* 0x001fc800078e0206 */
[----:B------:R-:W-:Y:S02]  /*0560*/  IMAD.WIDE R8, R3, 0x4, R6 ;  /* 0x0000000403087825 */ /* 0x000fe400078e0206 */
[----:B------:R-:W3:Y:S02]  /*0570*/  LDG.E R6, desc[UR4][R6.64] ;  /* 0x0000000406067981 */ /* 0x000ee4000c1e1900 */
[----:B--2---:R-:W-:Y:S01]  /*0580*/  IMAD.WIDE.U32 R14, R5, 0x4, R14 ;  /* 0x00000004050e7825 */ /* 0x004fe200078e000e */
[----:B------:R-:W-:Y:S02]  /*0590*/  IADD3.X R5, PT, PT, RZ, RZ, RZ, P1, !PT ;  /* 0x000000ffff057210 */ /* 0x000fe40000ffe4ff */
[----:B-1----:R-:W-:-:S03]  /*05a0*/  LEA R4, P1, R10, UR6, 0x2 ;  /* 0x000000060a047c11 */ /* 0x002fc6000f8210ff */
[----:B------:R-:W3:Y:S01]  /*05b0*/  LDG.E R15, desc[UR4][R14.64] ;  /* 0x000000040e0f7981 */ /* 0x000ee2000c1e1900 */
[----:B------:R-:W-:Y:S01]  /*05c0*/  LEA.HI.X R5, R10, UR7, R5, 0x2, P1 ;  /* 0x000000070a057c11 */ /* 0x000fe200088f1405 */
[C---:B------:R-:W-:Y:S02]  /*05d0*/  IMAD.WIDE R10, R3.reuse, 0x4, R8 ;  /* 0x00000004030a7825 */ /* 0x040fe400078e0208 */
[----:B------:R-:W2:Y:S04]  /*05e0*/  LDG.E R8, desc[UR4][R8.64] ;  /* 0x0000000408087981 */ /* 0x000ea8000c1e1900 */
[----:B------:R-:W2:Y:S01]  /*05f0*/  LDG.E R17, desc[UR4][R4.64+0x4] ;  /* 0x0000040404117981 */ /* 0x000ea2000c1e1900 */
[----:B------:R-:W-:-:S03]  /*0600*/  IMAD.WIDE R12, R3, 0x4, R10 ;  /* 0x00000004030c7825 */ /* 0x000fc600078e020a */
[----:B------:R-:W4:Y:S04]  /*0610*/  LDG.E R22, desc[UR4][R10.64] ;  /* 0x000000040a167981 */ /* 0x000f28000c1e1900 */
[----:B------:R-:W4:Y:S04]  /*0620*/  LDG.E R18, desc[UR4][R4.64+0x8] ;  /* 0x0000080404127981 */ /* 0x000f28000c1e1900 */
[----:B------:R-:W5:Y:S04]  /*0630*/  LDG.E R26, desc[UR4][R4.64+0xc] ;  /* 0x00000c04041a7981 */ /* 0x000f68000c1e1900 */
[----:B------:R-:W5:Y:S01]  /*0640*/  LDG.E R12, desc[UR4][R12.64] ;  /* 0x000000040c0c7981 */ /* 0x000f62000c1e1900 */
[----:B------:R-:W-:Y:S01]  /*0650*/  IADD3 R21, PT, PT, R21, 0x4, RZ ;  /* 0x0000000415157810 */ /* 0x000fe20007ffe0ff */
[----:B---3--:R-:W-:-:S04]  /*0660*/  FFMA R24, R15, R6, R24 ;  /* 0x000000060f187223 */ /* 0x008fc80000000018 */
[----:B--2---:R-:W-:-:S04]  /*0670*/  FFMA R17, R17, R8, R24 ;  /* 0x0000000811117223 */ /* 0x004fc80000000018 */
[----:B----4-:R-:W-:-:S04]  /*0680*/  FFMA R17, R18, R22, R17 ;  /* 0x0000001612117223 */ /* 0x010fc80000000011 */
[----:B-----5:R-:W-:-:S07]  /*0690*/  FFMA R24, R26, R12, R17 ;  /* 0x0000000c1a187223 */ /* 0x020fce0000000011 */
.L_x_3:
[----:B------:R-:W-:Y:S05]  /*06a0*/  @!P0 BRA `(.L_x_0) ;  /* 0x00000000007c8947 */ /* 0x000fea0003800000 */
[----:B------:R-:W-:Y:S01]  /*06b0*/  ISETP.NE.AND P1, PT, R16, 0x1, PT ;  /* 0x000000011000780c */ /* 0x000fe20003f25270 */
[----:B------:R-:W0:Y:S01]  /*06c0*/  LDC.64 R12, c[0x0][0x380] ;  /* 0x0000e000ff0c7b82 */ /* 0x000e220000000a00 */
[----:B------:R-:W-:-:S04]  /*06d0*/  LOP3.LUT R2, R2, 0x1, RZ, 0xc0, !PT ;  /* 0x0000000102027812 */ /* 0x000fc800078ec0ff */
[----:B------:R-:W-:-:S03]  /*06e0*/  ISETP.NE.U32.AND P0, PT, R2, 0x1, PT ;  /* 0x000000010200780c */ /* 0x000fc60003f05070 */
[----:B------:R-:W1:Y:S04]  /*06f0*/  LDC.64 R10, c[0x0][0x388] ;  /* 0x0000e200ff0a7b82 */ /* 0x000e680000000a00 */
[CC--:B------:R-:W-:Y:S02]  /*0700*/  @P1 IADD3 R15, PT, PT, R20.reuse, R21.reuse, RZ ;  /* 0x00000015140f1210 */ /* 0x0c0fe40007ffe0ff */
[----:B------:R-:W-:Y:S02]  /*0710*/  @P1 IADD3 R2, P2, PT, R20, R21, RZ ;  /* 0x0000001514021210 */ /* 0x000fe40007f5e0ff */
[----:B------:R-:W2:Y:S02]  /*0720*/  @P1 LDC.64 R4, c[0x0][0x380] ;  /* 0x0000e000ff041b82 */ /* 0x000ea40000000a00 */
[----:B------:R-:W-:-:S06]  /*0730*/  @P1 IADD3.X R14, PT, PT, RZ, RZ, RZ, P2, !PT ;  /* 0x000000ffff0e1210 */ /* 0x000fcc00017fe4ff */
[----:B------:R-:W3:Y:S01]  /*0740*/  LDC.64 R6, c[0x0][0x380] ;  /* 0x0000e000ff067b82 */ /* 0x000ee20000000a00 */
[----:B0-----:R-:W-:-:S04]  /*0750*/  @P1 IMAD.WIDE.U32 R12, R15, 0x4, R12 ;  /* 0x000000040f0c1825 */ /* 0x001fc800078e000c */
[C---:B------:R-:W-:Y:S01]  /*0760*/  @P1 IMAD R15, R21.reuse, R3, R0 ;  /* 0x00000003150f1224 */ /* 0x040fe200078e0200 */
[----:B------:R-:W-:Y:S01]  /*0770*/  @P1 IADD3 R21, PT, PT, R21, 0x2, RZ ;  /* 0x0000000215151810 */ /* 0x000fe20007ffe0ff */
[----:B------:R-:W4:Y:S01]  /*0780*/  @P1 LDG.E R13, desc[UR4][R12.64] ;  /* 0x000000040c0d1981 */ /* 0x000f22000c1e1900 */
[----:B------:R-:W0:Y:S01]  /*0790*/  LDC.64 R8, c[0x0][0x388] ;  /* 0x0000e200ff087b82 */ /* 0x000e220000000a00 */
[----:B-1----:R-:W-:Y:S01]  /*07a0*/  @P1 IMAD.WIDE R10, R15, 0x4, R10 ;  /* 0x000000040f0a1825 */ /* 0x002fe200078e020a */
[----:B------:R-:W-:Y:S02]  /*07b0*/  @!P0 IADD3 R17, PT, PT, R20, R21, RZ ;  /* 0x0000001514118210 */ /* 0x000fe40007ffe0ff */
[----:B--2---:R-:W-:Y:S01]  /*07c0*/  @P1 LEA R4, P2, R2, R4, 0x2 ;  /* 0x0000000402041211 */ /* 0x004fe200078410ff */
[----:B------:R-:W-:-:S03]  /*07d0*/  @!P0 IMAD R21, R21, R3, R0 ;  /* 0x0000000315158224 */ /* 0x000fc600078e0200 */
[----:B------:R-:W-:Y:S01]  /*07e0*/  @P1 LEA.HI.X R5, R2, R5, R14, 0x2, P2 ;  /* 0x0000000502051211 */ /* 0x000fe200010f140e */
[----:B------:R-:W-:Y:S01]  /*07f0*/  @P1 IMAD.WIDE R14, R3, 0x4, R10 ;  /* 0x00000004030e1825 */ /* 0x000fe200078e020a */
[----:B------:R-:W4:Y:S03]  /*0800*/  @P1 LDG.E R2, desc[UR4][R10.64] ;  /* 0x000000040a021981 */ /* 0x000f26000c1e1900 */
[----:B---3--:R-:W-:Y:S01]  /*0810*/  @!P0 IMAD.WIDE.U32 R6, R17, 0x4, R6 ;  /* 0x0000000411068825 */ /* 0x008fe200078e0006 */
[----:B------:R-:W2:Y:S04]  /*0820*/  @P1 LDG.E R5, desc[UR4][R4.64+0x4] ;  /* 0x0000040404051981 */ /* 0x000ea8000c1e1900 */
[----:B------:R-:W2:Y:S01]  /*0830*/  @P1 LDG.E R14, desc[UR4][R14.64] ;  /* 0x000000040e0e1981 */ /* 0x000ea2000c1e1900 */
[----:B0-----:R-:W-:-:S03]  /*0840*/  @!P0 IMAD.WIDE R8, R21, 0x4, R8 ;  /* 0x0000000415088825 */ /* 0x001fc600078e0208 */
[----:B------:R-:W3:Y:S04]  /*0850*/  @!P0 LDG.E R7, desc[UR4][R6.64] ;  /* 0x0000000406078981 */ /* 0x000ee8000c1e1900 */
[----:B------:R-:W3:Y:S01]  /*0860*/  @!P0 LDG.E R8, desc[UR4][R8.64] ;  /* 0x0000000408088981 */ /* 0x000ee2000c1e1900 */
[----:B----4-:R-:W-:-:S04]  /*0870*/  @P1 FFMA R2, R13, R2, R24 ;  /* 0x000000020d021223 */ /* 0x010fc80000000018 */
[----:B--2---:R-:W-:-:S04]  /*0880*/  @P1 FFMA R24, R5, R14, R2 ;  /* 0x0000000e05181223 */ /* 0x004fc80000000002 */
[----:B---3--:R-:W-:-:S07]  /*0890*/  @!P0 FFMA R24, R7, R8, R24 ;  /* 0x0000000807188223 */ /* 0x008fce0000000018 */
.L_x_0:
[----:B------:R-:W0:Y:S08]  /*08a0*/  LDC.64 R4, c[0x0][0x390] ;  /* 0x0000e400ff047b82 */ /* 0x000e300000000a00 */
[----:B------:R-:W1:Y:S01]  /*08b0*/  LDC.64 R6, c[0x0][0x398] ;  /* 0x0000e600ff067b82 */ /* 0x000e620000000a00 */
[----:B0-----:R-:W-:-:S06]  /*08c0*/  IMAD.WIDE R4, R0, 0x4, R4 ;  /* 0x0000000400047825 */ /* 0x001fcc00078e0204 */
[----:B------:R-:W2:Y:S01]  /*08d0*/  LDG.E R5, desc[UR4][R4.64] ;  /* 0x0000000404057981 */ /* 0x000ea2000c1e1900 */
[----:B------:R-:W-:-:S04]  /*08e0*/  IMAD R3, R19, R3, R0 ;  /* 0x0000000313037224 */ /* 0x000fc800078e0200 */
[----:B-1----:R-:W-:-:S04]  /*08f0*/  IMAD.WIDE R2, R3, 0x4, R6 ;  /* 0x0000000403027825 */ /* 0x002fc800078e0206 */
[----:B--2---:R-:W-:-:S05]  /*0900*/  FADD R24, R5, R24 ;  /* 0x0000001805187221 */ /* 0x004fca0000000000 */
[----:B------:R-:W-:-:S05]  /*0910*/  FMNMX R7, RZ, R24, !PT ;  /* 0x00000018ff077209 */ /* 0x000fca0007800000 */
[----:B------:R-:W-:Y:S01]  /*0920*/  STG.E desc[UR4][R2.64], R7 ;  /* 0x0000000702007986 */ /* 0x000fe2000c101904 */
[----:B------:R-:W-:Y:S05]  /*0930*/  EXIT ;  /* 0x000000000000794d */ /* 0x000fea0003800000 */
.L_x_4:
[----:B------:R-:W-:-:S00]  /*0940*/  BRA `(.L_x_4) ;  /* 0xfffffffc00fc7947 */ /* 0x000fc0000383ffff */
[----:B------:R-:W-:-:S00]  /*0950*/  NOP ;  /* 0x0000000000007918 */ /* 0x000fc00000000000 */
        /* <DEDUP_REMOVED lines=10> */
.L_x_5:


//--------------------- .nv.shared.reserved.0     --------------------------
	.section	.nv.shared.reserved.0,"aw",@nobits
	.weak		__nv_reservedSMEM_offset_0_alias
	.size		__nv_reservedSMEM_offset_0_alias, 0, 64
	.other		__nv_reservedSMEM_offset_0_alias,@"STO_CUDA_RESERVED_SHARED STV_DEFAULT"
__nv_reservedSMEM_offset_0_alias:
	.zero		0
	.zero		64


//--------------------- .nv.constant0._Z22fused_matmul_bias_reluPfS_S_S_iii --------------------------
	.section	.nv.constant0._Z22fused_matmul_bias_reluPfS_S_S_iii,"a",@progbits
	.sectionflags	@""
	.align	4
.nv.constant0._Z22fused_matmul_bias_reluPfS_S_S_iii:
	.zero		940


//--------------------- SYMBOLS --------------------------

	.type		.nv.reservedSmem.offset0,@object
	.size		.nv.reservedSmem.offset0,0x4
